//
// Generated by NVIDIA NVVM Compiler
//
// Compiler Build ID: CL-36424714
// Cuda compilation tools, release 13.0, V13.0.88
// Based on NVVM 20.0.0
//

.version 9.0
.target sm_100
.address_size 64

	// .globl	_Z15histogram_naivePhPji

.visible .entry _Z15histogram_naivePhPji(
	.param .u64 .ptr .align 1 _Z15histogram_naivePhPji_param_0,
	.param .u64 .ptr .align 1 _Z15histogram_naivePhPji_param_1,
	.param .u32 _Z15histogram_naivePhPji_param_2
)
{
	.reg .pred 	%p<2>;
	.reg .b32 	%r<8>;
	.reg .b64 	%rd<9>;

	ld.param.u64 	%rd1, [_Z15histogram_naivePhPji_param_0];
	ld.param.u64 	%rd2, [_Z15histogram_naivePhPji_param_1];
	ld.param.u32 	%r2, [_Z15histogram_naivePhPji_param_2];
	mov.u32 	%r3, %ctaid.x;
	mov.u32 	%r4, %ntid.x;
	mov.u32 	%r5, %tid.x;
	mad.lo.s32 	%r1, %r3, %r4, %r5;
	setp.ge.s32 	%p1, %r1, %r2;
	@%p1 bra 	$L__BB0_2;
	cvta.to.global.u64 	%rd3, %rd1;
	cvta.to.global.u64 	%rd4, %rd2;
	cvt.s64.s32 	%rd5, %r1;
	add.s64 	%rd6, %rd3, %rd5;
	ld.global.u8 	%r6, [%rd6];
	mul.wide.u32 	%rd7, %r6, 4;
	add.s64 	%rd8, %rd4, %rd7;
	atom.global.add.u32 	%r7, [%rd8], 1;
$L__BB0_2:
	ret;

}


// ===== COMPILED SASS (sm_100) =====

	.target	sm_100

	.elftype	@"ET_EXEC"


//--------------------- .note.nv.tkinfo           --------------------------
	.section	.note.nv.tkinfo,"",@"SHT_NOTE"
	.sectionflags	@"SHF_NOTE_NV_TKINFO"
	.tkinfo
        /*0018*/ 	.word	0x00000002
        /*0030*/ 	.string	""
        /*0030*/ 	.string	"ptxas"
        /*0030*/ 	.string	"Cuda compilation tools, release 13.0, V13.0.88"
        /*0030*/ 	.string	"Build cuda_13.0.r13.0/compiler.36424714_0"
        /*0030*/ 	.string	"-arch sm_100 -m 64 "



//--------------------- .note.nv.cuinfo           --------------------------
	.section	.note.nv.cuinfo,"",@"SHT_NOTE"
	.sectionflags	@"SHF_NOTE_NV_CUINFO"
        /*0018*/ 	.short	0x0002
        /*001a*/ 	.short	0x0064
        /*001c*/ 	.short	0x0082
	.zero		2


//--------------------- .nv.info                  --------------------------
	.section	.nv.info,"",@"SHT_CUDA_INFO"
	.align	4


	//----- nvinfo : EIATTR_REGCOUNT
	.align		4
        /*0000*/ 	.byte	0x04, 0x2f
        /*0002*/ 	.short	(.L_1 - .L_0)
	.align		4
.L_0:
        /*0004*/ 	.word	index@(_Z15histogram_naivePhPji)
        /*0008*/ 	.word	0x0000000a


	//----- nvinfo : EIATTR_FRAME_SIZE
	.align		4
.L_1:
        /*000c*/ 	.byte	0x04, 0x11
        /*000e*/ 	.short	(.L_3 - .L_2)
	.align		4
.L_2:
        /*0010*/ 	.word	index@(_Z15histogram_naivePhPji)
        /*0014*/ 	.word	0x00000000


	//----- nvinfo : EIATTR_MIN_STACK_SIZE
	.align		4
.L_3:
        /*0018*/ 	.byte	0x04, 0x12
        /*001a*/ 	.short	(.L_5 - .L_4)
	.align		4
.L_4:
        /*001c*/ 	.word	index@(_Z15histogram_naivePhPji)
        /*0020*/ 	.word	0x00000000
.L_5:


//--------------------- .nv.compat                --------------------------
	.section	.nv.compat,"",@"SHT_CUDA_COMPAT_INFO"
	.align	4
        /*0000*/ 	.byte	0x02, 0x09, 0x00, 0x00, 0x02, 0x02, 0x01, 0x00, 0x02, 0x05, 0x05, 0x00, 0x03, 0x07, 0x01, 0x01
        /*0010*/ 	.byte	0x02, 0x03, 0x00, 0x00, 0x02, 0x06, 0x01, 0x00, 0x04, 0x0b, 0x08, 0x00, 0x09, 0x00, 0x00, 0x00
        /*0020*/ 	.byte	0x00, 0x00, 0x00, 0x00


//--------------------- .nv.info._Z15histogram_naivePhPji --------------------------
	.section	.nv.info._Z15histogram_naivePhPji,"",@"SHT_CUDA_INFO"
	.sectionflags	@""
	.align	4


	//----- nvinfo : EIATTR_CUDA_API_VERSION
	.align		4
        /*0000*/ 	.byte	0x04, 0x37
        /*0002*/ 	.short	(.L_7 - .L_6)
.L_6:
        /*0004*/ 	.word	0x00000082


	//----- nvinfo : EIATTR_KPARAM_INFO
	.align		4
.L_7:
        /*0008*/ 	.byte	0x04, 0x17
        /*000a*/ 	.short	(.L_9 - .L_8)
.L_8:
        /*000c*/ 	.word	0x00000000
        /*0010*/ 	.short	0x0002
        /*0012*/ 	.short	0x0010
        /*0014*/ 	.byte	0x00, 0xf0, 0x11, 0x00


	//----- nvinfo : EIATTR_KPARAM_INFO
	.align		4
.L_9:
        /*0018*/ 	.byte	0x04, 0x17
        /*001a*/ 	.short	(.L_11 - .L_10)
.L_10:
        /*001c*/ 	.word	0x00000000
        /*0020*/ 	.short	0x0001
        /*0022*/ 	.short	0x0008
        /*0024*/ 	.byte	0x00, 0xf5, 0x21, 0x00


	//----- nvinfo : EIATTR_KPARAM_INFO
	.align		4
.L_11:
        /*0028*/ 	.byte	0x04, 0x17
        /*002a*/ 	.short	(.L_13 - .L_12)
.L_12:
        /*002c*/ 	.word	0x00000000
        /*0030*/ 	.short	0x0000
        /*0032*/ 	.short	0x0000
        /*0034*/ 	.byte	0x00, 0xf5, 0x21, 0x00


	//----- nvinfo : EIATTR_SPARSE_MMA_MASK
	.align		4
.L_13:
        /*0038*/ 	.byte	0x03, 0x50
        /*003a*/ 	.short	0x0000


	//----- nvinfo : EIATTR_MAXREG_COUNT
	.align		4
        /*003c*/ 	.byte	0x03, 0x1b
        /*003e*/ 	.short	0x00ff


	//----- nvinfo : EIATTR_MERCURY_ISA_VERSION
	.align		4
        /*0040*/ 	.byte	0x03, 0x5f
        /*0042*/ 	.short	0x0101


	//----- nvinfo : EIATTR_VRC_CTA_INIT_COUNT
	.align		4
        /*0044*/ 	.byte	0x02, 0x4a
	.zero		1
	.zero		1


	//----- nvinfo : EIATTR_EXIT_INSTR_OFFSETS
	.align		4
        /*0048*/ 	.byte	0x04, 0x1c
        /*004a*/ 	.short	(.L_15 - .L_14)


	//   ....[0]....
.L_14:
        /*004c*/ 	.word	0x00000070


	//   ....[1]....
        /*0050*/ 	.word	0x00000110


	//----- nvinfo : EIATTR_CBANK_PARAM_SIZE
	.align		4
.L_15:
        /*0054*/ 	.byte	0x03, 0x19
        /*0056*/ 	.short	0x0014


	//----- nvinfo : EIATTR_PARAM_CBANK
	.align		4
        /*0058*/ 	.byte	0x04, 0x0a
        /*005a*/ 	.short	(.L_17 - .L_16)
	.align		4
.L_16:
        /*005c*/ 	.word	index@(.nv.constant0._Z15histogram_naivePhPji)
        /*0060*/ 	.short	0x0380
        /*0062*/ 	.short	0x0014


	//----- nvinfo : EIATTR_SW_WAR
	.align		4
.L_17:
        /*0064*/ 	.byte	0x04, 0x36
        /*0066*/ 	.short	(.L_19 - .L_18)
.L_18:
        /*0068*/ 	.word	0x00000008
.L_19:


//--------------------- .nv.callgraph             --------------------------
	.section	.nv.callgraph,"",@"SHT_CUDA_CALLGRAPH"
	.align	4
	.sectionentsize	8
	.align		4
        /*0000*/ 	.word	0x00000000
	.align		4
        /*0004*/ 	.word	0xffffffff
	.align		4
        /*0008*/ 	.word	0x00000000
	.align		4
        /*000c*/ 	.word	0xfffffffe
	.align		4
        /*0010*/ 	.word	0x00000000
	.align		4
        /*0014*/ 	.word	0xfffffffd
	.align		4
        /*0018*/ 	.word	0x00000000
	.align		4
        /*001c*/ 	.word	0xfffffffc


//--------------------- .text._Z15histogram_naivePhPji --------------------------
	.section	.text._Z15histogram_naivePhPji,"ax",@progbits
	.align	128
        .global         _Z15histogram_naivePhPji
        .type           _Z15histogram_naivePhPji,@function
        .size           _Z15histogram_naivePhPji,(.L_x_1 - _Z15histogram_naivePhPji)
        .other          _Z15histogram_naivePhPji,@"STO_CUDA_ENTRY STV_DEFAULT"
_Z15histogram_naivePhPji:
.text._Z15histogram_naivePhPji:
[----:B------:R-:W-:Y:S01]  /*0000*/  LDC R1, c[0x0][0x37c] ;  /* 0x0000df00ff017b82 */ /* 0x000fe20000000800 */
[----:B------:R-:W0:Y:S07]  /*0010*/  S2R R3, SR_TID.X ;  /* 0x0000000000037919 */ /* 0x000e2e0000002100 */
[----:B------:R-:W0:Y:S01]  /*0020*/  S2UR UR4, SR_CTAID.X ;  /* 0x00000000000479c3 */ /* 0x000e220000002500 */
[----:B------:R-:W1:Y:S07]  /*0030*/  LDCU UR5, c[0x0][0x390] ;  /* 0x00007200ff0577ac */ /* 0x000e6e0008000800 */
[----:B------:R-:W0:Y:S02]  /*0040*/  LDC R0, c[0x0][0x360] ;  /* 0x0000d800ff007b82 */ /* 0x000e240000000800 */
[----:B0-----:R-:W-:-:S05]  /*0050*/  IMAD R0, R0, UR4, R3 ;  /* 0x0000000400007c24 */ /* 0x001fca000f8e0203 */
[----:B-1----:R-:W-:-:S13]  /*0060*/  ISETP.GE.AND P0, PT, R0, UR5, PT ;  /* 0x0000000500007c0c */ /* 0x002fda000bf06270 */
[----:B------:R-:W-:Y:S05]  /*0070*/  @P0 EXIT ;  /* 0x000000000000094d */ /* 0x000fea0003800000 */
[----:B------:R-:W0:Y:S01]  /*0080*/  LDCU.64 UR6, c[0x0][0x380] ;  /* 0x00007000ff0677ac */ /* 0x000e220008000a00 */
[----:B------:R-:W1:Y:S01]  /*0090*/  LDC.64 R2, c[0x0][0x388] ;  /* 0x0000e200ff027b82 */ /* 0x000e620000000a00 */
[----:B------:R-:W2:Y:S01]  /*00a0*/  LDCU.64 UR4, c[0x0][0x358] ;  /* 0x00006b00ff0477ac */ /* 0x000ea20008000a00 */
[----:B0-----:R-:W-:-:S04]  /*00b0*/  IADD3 R4, P0, PT, R0, UR6, RZ ;  /* 0x0000000600047c10 */ /* 0x001fc8000ff1e0ff */
[----:B------:R-:W-:-:S06]  /*00c0*/  LEA.HI.X.SX32 R5, R0, UR7, 0x1, P0 ;  /* 0x0000000700057c11 */ /* 0x000fcc00080f0eff */
[----:B--2---:R-:W1:Y:S01]  /*00d0*/  LDG.E.U8 R5, desc[UR4][R4.64] ;  /* 0x0000000404057981 */ /* 0x004e62000c1e1100 */
[----:B------:R-:W-:Y:S02]  /*00e0*/  HFMA2 R7, -RZ, RZ, 0, 5.9604644775390625e-08 ;  /* 0x00000001ff077431 */ /* 0x000fe400000001ff */
[----:B-1----:R-:W-:-:S05]  /*00f0*/  IMAD.WIDE.U32 R2, R5, 0x4, R2 ;  /* 0x0000000405027825 */ /* 0x002fca00078e0002 */
[----:B------:R-:W-:Y:S01]  /*0100*/  REDG.E.ADD.STRONG.GPU desc[UR4][R2.64], R7 ;  /* 0x000000070200798e */ /* 0x000fe2000c12e104 */
[----:B------:R-:W-:Y:S05]  /*0110*/  EXIT ;  /* 0x000000000000794d */ /* 0x000fea0003800000 */
.L_x_0:
[----:B------:R-:W-:-:S00]  /*0120*/  BRA `(.L_x_0) ;  /* 0xfffffffc00fc7947 */ /* 0x000fc0000383ffff */
[----:B------:R-:W-:-:S00]  /*0130*/  NOP ;  /* 0x0000000000007918 */ /* 0x000fc00000000000 */
        /* <DEDUP_REMOVED lines=12> */
.L_x_1:


//--------------------- .nv.shared.reserved.0     --------------------------
	.section	.nv.shared.reserved.0,"aw",@nobits
	.weak		__nv_reservedSMEM_offset_0_alias
	.size		__nv_reservedSMEM_offset_0_alias, 0, 64
	.other		__nv_reservedSMEM_offset_0_alias,@"STO_CUDA_RESERVED_SHARED STV_DEFAULT"
__nv_reservedSMEM_offset_0_alias:
	.zero		0
	.zero		64


//--------------------- .nv.constant0._Z15histogram_naivePhPji --------------------------
	.section	.nv.constant0._Z15histogram_naivePhPji,"a",@progbits
	.sectionflags	@""
	.align	4
.nv.constant0._Z15histogram_naivePhPji:
	.zero		916


//--------------------- SYMBOLS --------------------------

	.type		.nv.reservedSmem.offset0,@object
	.size		.nv.reservedSmem.offset0,0x4
